//
// Generated by NVIDIA NVVM Compiler
//
// Compiler Build ID: CL-36424714
// Cuda compilation tools, release 13.0, V13.0.88
// Based on NVVM 20.0.0
//

.version 9.0
.target sm_100
.address_size 64

	// .globl	_Z11print_tableii
.extern .func  (.param .b32 func_retval0) vprintf
(
	.param .b64 vprintf_param_0,
	.param .b64 vprintf_param_1
)
;
.global .align 1 .b8 $str[10] = {37, 100, 120, 37, 100, 61, 37, 100, 10};

.visible .entry _Z11print_tableii(
	.param .u32 _Z11print_tableii_param_0,
	.param .u32 _Z11print_tableii_param_1
)
{
	.local .align 8 .b8 	__local_depot0[16];
	.reg .b64 	%SP;
	.reg .b64 	%SPL;
	.reg .pred 	%p<4>;
	.reg .b32 	%r<42>;
	.reg .b64 	%rd<5>;

	mov.u64 	%SPL, __local_depot0;
	cvta.local.u64 	%SP, %SPL;
	ld.param.u32 	%r2, [_Z11print_tableii_param_0];
	ld.param.u32 	%r3, [_Z11print_tableii_param_1];
	mov.u32 	%r4, %ctaid.x;
	mov.u32 	%r5, %ntid.x;
	mov.u32 	%r6, %tid.x;
	mad.lo.s32 	%r1, %r4, %r5, %r6;
	setp.lt.s32 	%p1, %r1, %r2;
	setp.gt.s32 	%p2, %r1, %r3;
	or.pred  	%p3, %p1, %p2;
	@%p3 bra 	$L__BB0_2;
	add.u64 	%rd1, %SP, 0;
	add.u64 	%rd2, %SPL, 0;
	mov.b32 	%r7, 1;
	st.local.v2.u32 	[%rd2], {%r1, %r7};
	st.local.u32 	[%rd2+8], %r1;
	mov.u64 	%rd3, $str;
	cvta.global.u64 	%rd4, %rd3;
	{ // callseq 0, 0
	.param .b64 param0;
	st.param.b64 	[param0], %rd4;
	.param .b64 param1;
	st.param.b64 	[param1], %rd1;
	.param .b32 retval0;
	call.uni (retval0), 
	vprintf, 
	(
	param0, 
	param1
	);
	ld.param.b32 	%r8, [retval0];
	} // callseq 0
	shl.b32 	%r10, %r1, 1;
	mov.b32 	%r11, 2;
	st.local.v2.u32 	[%rd2], {%r1, %r11};
	st.local.u32 	[%rd2+8], %r10;
	{ // callseq 1, 0
	.param .b64 param0;
	st.param.b64 	[param0], %rd4;
	.param .b64 param1;
	st.param.b64 	[param1], %rd1;
	.param .b32 retval0;
	call.uni (retval0), 
	vprintf, 
	(
	param0, 
	param1
	);
	ld.param.b32 	%r12, [retval0];
	} // callseq 1
	mul.lo.s32 	%r14, %r1, 3;
	mov.b32 	%r15, 3;
	st.local.v2.u32 	[%rd2], {%r1, %r15};
	st.local.u32 	[%rd2+8], %r14;
	{ // callseq 2, 0
	.param .b64 param0;
	st.param.b64 	[param0], %rd4;
	.param .b64 param1;
	st.param.b64 	[param1], %rd1;
	.param .b32 retval0;
	call.uni (retval0), 
	vprintf, 
	(
	param0, 
	param1
	);
	ld.param.b32 	%r16, [retval0];
	} // callseq 2
	shl.b32 	%r18, %r1, 2;
	mov.b32 	%r19, 4;
	st.local.v2.u32 	[%rd2], {%r1, %r19};
	st.local.u32 	[%rd2+8], %r18;
	{ // callseq 3, 0
	.param .b64 param0;
	st.param.b64 	[param0], %rd4;
	.param .b64 param1;
	st.param.b64 	[param1], %rd1;
	.param .b32 retval0;
	call.uni (retval0), 
	vprintf, 
	(
	param0, 
	param1
	);
	ld.param.b32 	%r20, [retval0];
	} // callseq 3
	mul.lo.s32 	%r22, %r1, 5;
	mov.b32 	%r23, 5;
	st.local.v2.u32 	[%rd2], {%r1, %r23};
	st.local.u32 	[%rd2+8], %r22;
	{ // callseq 4, 0
	.param .b64 param0;
	st.param.b64 	[param0], %rd4;
	.param .b64 param1;
	st.param.b64 	[param1], %rd1;
	.param .b32 retval0;
	call.uni (retval0), 
	vprintf, 
	(
	param0, 
	param1
	);
	ld.param.b32 	%r24, [retval0];
	} // callseq 4
	mul.lo.s32 	%r26, %r1, 6;
	mov.b32 	%r27, 6;
	st.local.v2.u32 	[%rd2], {%r1, %r27};
	st.local.u32 	[%rd2+8], %r26;
	{ // callseq 5, 0
	.param .b64 param0;
	st.param.b64 	[param0], %rd4;
	.param .b64 param1;
	st.param.b64 	[param1], %rd1;
	.param .b32 retval0;
	call.uni (retval0), 
	vprintf, 
	(
	param0, 
	param1
	);
	ld.param.b32 	%r28, [retval0];
	} // callseq 5
	mul.lo.s32 	%r30, %r1, 7;
	mov.b32 	%r31, 7;
	st.local.v2.u32 	[%rd2], {%r1, %r31};
	st.local.u32 	[%rd2+8], %r30;
	{ // callseq 6, 0
	.param .b64 param0;
	st.param.b64 	[param0], %rd4;
	.param .b64 param1;
	st.param.b64 	[param1], %rd1;
	.param .b32 retval0;
	call.uni (retval0), 
	vprintf, 
	(
	param0, 
	param1
	);
	ld.param.b32 	%r32, [retval0];
	} // callseq 6
	shl.b32 	%r34, %r1, 3;
	mov.b32 	%r35, 8;
	st.local.v2.u32 	[%rd2], {%r1, %r35};
	st.local.u32 	[%rd2+8], %r34;
	{ // callseq 7, 0
	.param .b64 param0;
	st.param.b64 	[param0], %rd4;
	.param .b64 param1;
	st.param.b64 	[param1], %rd1;
	.param .b32 retval0;
	call.uni (retval0), 
	vprintf, 
	(
	param0, 
	param1
	);
	ld.param.b32 	%r36, [retval0];
	} // callseq 7
	mul.lo.s32 	%r38, %r1, 9;
	mov.b32 	%r39, 9;
	st.local.v2.u32 	[%rd2], {%r1, %r39};
	st.local.u32 	[%rd2+8], %r38;
	{ // callseq 8, 0
	.param .b64 param0;
	st.param.b64 	[param0], %rd4;
	.param .b64 param1;
	st.param.b64 	[param1], %rd1;
	.param .b32 retval0;
	call.uni (retval0), 
	vprintf, 
	(
	param0, 
	param1
	);
	ld.param.b32 	%r40, [retval0];
	} // callseq 8
$L__BB0_2:
	ret;

}


// ===== COMPILED SASS (sm_100) =====

	.target	sm_100

	.elftype	@"ET_EXEC"


//--------------------- .note.nv.tkinfo           --------------------------
	.section	.note.nv.tkinfo,"",@"SHT_NOTE"
	.sectionflags	@"SHF_NOTE_NV_TKINFO"
	.tkinfo
        /*0018*/ 	.word	0x00000002
        /*0030*/ 	.string	""
        /*0030*/ 	.string	"ptxas"
        /*0030*/ 	.string	"Cuda compilation tools, release 13.0, V13.0.88"
        /*0030*/ 	.string	"Build cuda_13.0.r13.0/compiler.36424714_0"
        /*0030*/ 	.string	"-arch sm_100 -m 64 "



//--------------------- .note.nv.cuinfo           --------------------------
	.section	.note.nv.cuinfo,"",@"SHT_NOTE"
	.sectionflags	@"SHF_NOTE_NV_CUINFO"
        /*0018*/ 	.short	0x0002
        /*001a*/ 	.short	0x0064
        /*001c*/ 	.short	0x0082
	.zero		2


//--------------------- .nv.info                  --------------------------
	.section	.nv.info,"",@"SHT_CUDA_INFO"
	.align	4


	//----- nvinfo : EIATTR_REGCOUNT
	.align		4
        /*0000*/ 	.byte	0x04, 0x2f
        /*0002*/ 	.short	(.L_2 - .L_1)
	.align		4
.L_1:
        /*0004*/ 	.word	index@(_Z11print_tableii)
        /*0008*/ 	.word	0x00000018


	//----- nvinfo : EIATTR_FRAME_SIZE
	.align		4
.L_2:
        /*000c*/ 	.byte	0x04, 0x11
        /*000e*/ 	.short	(.L_4 - .L_3)
	.align		4
.L_3:
        /*0010*/ 	.word	index@(_Z11print_tableii)
        /*0014*/ 	.word	0x00000010


	//----- nvinfo : EIATTR_MIN_STACK_SIZE
	.align		4
.L_4:
        /*0018*/ 	.byte	0x04, 0x12
        /*001a*/ 	.short	(.L_6 - .L_5)
	.align		4
.L_5:
        /*001c*/ 	.word	index@(_Z11print_tableii)
        /*0020*/ 	.word	0x00000010
.L_6:


//--------------------- .nv.compat                --------------------------
	.section	.nv.compat,"",@"SHT_CUDA_COMPAT_INFO"
	.align	4
        /*0000*/ 	.byte	0x02, 0x09, 0x00, 0x00, 0x02, 0x02, 0x01, 0x00, 0x02, 0x05, 0x05, 0x00, 0x03, 0x07, 0x01, 0x01
        /*0010*/ 	.byte	0x02, 0x03, 0x00, 0x00, 0x02, 0x06, 0x01, 0x00, 0x04, 0x0b, 0x08, 0x00, 0x09, 0x00, 0x00, 0x00
        /*0020*/ 	.byte	0x00, 0x00, 0x00, 0x00


//--------------------- .nv.info._Z11print_tableii --------------------------
	.section	.nv.info._Z11print_tableii,"",@"SHT_CUDA_INFO"
	.sectionflags	@""
	.align	4


	//----- nvinfo : EIATTR_CUDA_API_VERSION
	.align		4
        /*0000*/ 	.byte	0x04, 0x37
        /*0002*/ 	.short	(.L_8 - .L_7)
.L_7:
        /*0004*/ 	.word	0x00000082


	//----- nvinfo : EIATTR_KPARAM_INFO
	.align		4
.L_8:
        /*0008*/ 	.byte	0x04, 0x17
        /*000a*/ 	.short	(.L_10 - .L_9)
.L_9:
        /*000c*/ 	.word	0x00000000
        /*0010*/ 	.short	0x0001
        /*0012*/ 	.short	0x0004
        /*0014*/ 	.byte	0x00, 0xf0, 0x11, 0x00


	//----- nvinfo : EIATTR_KPARAM_INFO
	.align		4
.L_10:
        /*0018*/ 	.byte	0x04, 0x17
        /*001a*/ 	.short	(.L_12 - .L_11)
.L_11:
        /*001c*/ 	.word	0x00000000
        /*0020*/ 	.short	0x0000
        /*0022*/ 	.short	0x0000
        /*0024*/ 	.byte	0x00, 0xf0, 0x11, 0x00


	//----- nvinfo : EIATTR_SPARSE_MMA_MASK
	.align		4
.L_12:
        /*0028*/ 	.byte	0x03, 0x50
        /*002a*/ 	.short	0x0000


	//----- nvinfo : EIATTR_MAXREG_COUNT
	.align		4
        /*002c*/ 	.byte	0x03, 0x1b
        /*002e*/ 	.short	0x00ff


	//----- nvinfo : EIATTR_EXTERNS
	.align		4
        /*0030*/ 	.byte	0x04, 0x0f
        /*0032*/ 	.short	(.L_14 - .L_13)


	//   ....[0]....
	.align		4
.L_13:
        /*0034*/ 	.word	index@(vprintf)


	//----- nvinfo : EIATTR_MERCURY_ISA_VERSION
	.align		4
.L_14:
        /*0038*/ 	.byte	0x03, 0x5f
        /*003a*/ 	.short	0x0101


	//----- nvinfo : EIATTR_VRC_CTA_INIT_COUNT
	.align		4
        /*003c*/ 	.byte	0x02, 0x4a
	.zero		1
	.zero		1


	//----- nvinfo : EIATTR_SYSCALL_OFFSETS
	.align		4
        /*0040*/ 	.byte	0x04, 0x46
        /*0042*/ 	.short	(.L_16 - .L_15)


	//   ....[0]....
.L_15:
        /*0044*/ 	.word	0x00000190


	//   ....[1]....
        /*0048*/ 	.word	0x00000250


	//   ....[2]....
        /*004c*/ 	.word	0x00000310


	//   ....[3]....
        /*0050*/ 	.word	0x000003d0


	//   ....[4]....
        /*0054*/ 	.word	0x00000490


	//   ....[5]....
        /*0058*/ 	.word	0x00000550


	//   ....[6]....
        /*005c*/ 	.word	0x00000610


	//   ....[7]....
        /*0060*/ 	.word	0x000006d0


	//   ....[8]....
        /*0064*/ 	.word	0x00000790


	//----- nvinfo : EIATTR_EXIT_INSTR_OFFSETS
	.align		4
.L_16:
        /*0068*/ 	.byte	0x04, 0x1c
        /*006a*/ 	.short	(.L_18 - .L_17)


	//   ....[0]....
.L_17:
        /*006c*/ 	.word	0x000000d0


	//   ....[1]....
        /*0070*/ 	.word	0x000007a0


	//----- nvinfo : EIATTR_CRS_STACK_SIZE
	.align		4
.L_18:
        /*0074*/ 	.byte	0x04, 0x1e
        /*0076*/ 	.short	(.L_20 - .L_19)
.L_19:
        /*0078*/ 	.word	0x00000000


	//----- nvinfo : EIATTR_CBANK_PARAM_SIZE
	.align		4
.L_20:
        /*007c*/ 	.byte	0x03, 0x19
        /*007e*/ 	.short	0x0008


	//----- nvinfo : EIATTR_PARAM_CBANK
	.align		4
        /*0080*/ 	.byte	0x04, 0x0a
        /*0082*/ 	.short	(.L_22 - .L_21)
	.align		4
.L_21:
        /*0084*/ 	.word	index@(.nv.constant0._Z11print_tableii)
        /*0088*/ 	.short	0x0380
        /*008a*/ 	.short	0x0008


	//----- nvinfo : EIATTR_SW_WAR
	.align		4
.L_22:
        /*008c*/ 	.byte	0x04, 0x36
        /*008e*/ 	.short	(.L_24 - .L_23)
.L_23:
        /*0090*/ 	.word	0x00000008
.L_24:


//--------------------- .nv.callgraph             --------------------------
	.section	.nv.callgraph,"",@"SHT_CUDA_CALLGRAPH"
	.align	4
	.sectionentsize	8
	.align		4
        /*0000*/ 	.word	0x00000000
	.align		4
        /*0004*/ 	.word	0xffffffff
	.align		4
        /*0008*/ 	.word	index@(_Z11print_tableii)
	.align		4
        /*000c*/ 	.word	index@(vprintf)
	.align		4
        /*0010*/ 	.word	0x00000000
	.align		4
        /*0014*/ 	.word	0xfffffffe
	.align		4
        /*0018*/ 	.word	0x00000000
	.align		4
        /*001c*/ 	.word	0xfffffffd
	.align		4
        /*0020*/ 	.word	0x00000000
	.align		4
        /*0024*/ 	.word	0xfffffffc


//--------------------- .nv.constant4             --------------------------
	.section	.nv.constant4,"a",@progbits
	.align	8
	.align		8
.nv.constant4:
        /*0000*/ 	.dword	vprintf
	.align		8
        /*0008*/ 	.dword	$str


//--------------------- .text._Z11print_tableii   --------------------------
	.section	.text._Z11print_tableii,"ax",@progbits
	.align	128
        .global         _Z11print_tableii
        .type           _Z11print_tableii,@function
        .size           _Z11print_tableii,(.L_x_10 - _Z11print_tableii)
        .other          _Z11print_tableii,@"STO_CUDA_ENTRY STV_DEFAULT"
_Z11print_tableii:
.text._Z11print_tableii:
[----:B------:R-:W0:Y:S01]  /*0000*/  LDC R1, c[0x0][0x37c] ;  /* 0x0000df00ff017b82 */ /* 0x000e220000000800 */
[----:B------:R-:W1:Y:S01]  /*0010*/  S2R R3, SR_TID.X ;  /* 0x0000000000037919 */ /* 0x000e620000002100 */
[----:B------:R-:W2:Y:S06]  /*0020*/  LDCU UR5, c[0x0][0x2fc] ;  /* 0x00005f80ff0577ac */ /* 0x000eac0008000800 */
[----:B------:R-:W1:Y:S01]  /*0030*/  S2UR UR6, SR_CTAID.X ;  /* 0x00000000000679c3 */ /* 0x000e620000002500 */
[----:B0-----:R-:W-:Y:S01]  /*0040*/  VIADD R1, R1, 0xfffffff0 ;  /* 0xfffffff001017836 */ /* 0x001fe20000000000 */
[----:B------:R-:W0:Y:S01]  /*0050*/  LDCU.64 UR8, c[0x0][0x380] ;  /* 0x00007000ff0877ac */ /* 0x000e220008000a00 */
[----:B------:R-:W3:Y:S05]  /*0060*/  LDCU UR4, c[0x0][0x2f8] ;  /* 0x00005f00ff0477ac */ /* 0x000eea0008000800 */
[----:B------:R-:W1:Y:S01]  /*0070*/  LDC R2, c[0x0][0x360] ;  /* 0x0000d800ff027b82 */ /* 0x000e620000000800 */
[----:B---3--:R-:W-:-:S05]  /*0080*/  IADD3 R16, P1, PT, R1, UR4, RZ ;  /* 0x0000000401107c10 */ /* 0x008fca000ff3e0ff */
[----:B--2---:R-:W-:Y:S02]  /*0090*/  IMAD.X R17, RZ, RZ, UR5, P1 ;  /* 0x00000005ff117e24 */ /* 0x004fe400088e06ff */
[----:B-1----:R-:W-:-:S05]  /*00a0*/  IMAD R2, R2, UR6, R3 ;  /* 0x0000000602027c24 */ /* 0x002fca000f8e0203 */
[----:B0-----:R-:W-:-:S04]  /*00b0*/  ISETP.GT.AND P0, PT, R2, UR9, PT ;  /* 0x0000000902007c0c */ /* 0x001fc8000bf04270 */
[----:B------:R-:W-:-:S13]  /*00c0*/  ISETP.LT.OR P0, PT, R2, UR8, P0 ;  /* 0x0000000802007c0c */ /* 0x000fda0008701670 */
[----:B------:R-:W-:Y:S05]  /*00d0*/  @P0 EXIT ;  /* 0x000000000000094d */ /* 0x000fea0003800000 */
[----:B------:R-:W-:Y:S01]  /*00e0*/  HFMA2 R3, -RZ, RZ, 0, 5.9604644775390625e-08 ;  /* 0x00000001ff037431 */ /* 0x000fe200000001ff */
[----:B------:R-:W-:Y:S01]  /*00f0*/  MOV R18, 0x0 ;  /* 0x0000000000127802 */ /* 0x000fe20000000f00 */
[----:B------:R0:W-:Y:S01]  /*0100*/  STL [R1+0x8], R2 ;  /* 0x0000080201007387 */ /* 0x0001e20000100800 */
[----:B------:R-:W1:Y:S01]  /*0110*/  LDCU.64 UR4, c[0x4][0x8] ;  /* 0x01000100ff0477ac */ /* 0x000e620008000a00 */
[----:B------:R-:W-:Y:S01]  /*0120*/  MOV R6, R16 ;  /* 0x0000001000067202 */ /* 0x000fe20000000f00 */
[----:B------:R0:W2:Y:S01]  /*0130*/  LDC.64 R8, c[0x4][R18] ;  /* 0x0100000012087b82 */ /* 0x0000a20000000a00 */
[----:B------:R-:W-:Y:S01]  /*0140*/  IMAD.MOV.U32 R7, RZ, RZ, R17 ;  /* 0x000000ffff077224 */ /* 0x000fe200078e0011 */
[----:B------:R0:W-:Y:S01]  /*0150*/  STL.64 [R1], R2 ;  /* 0x0000000201007387 */ /* 0x0001e20000100a00 */
[----:B-1----:R-:W-:Y:S02]  /*0160*/  IMAD.U32 R4, RZ, RZ, UR4 ;  /* 0x00000004ff047e24 */ /* 0x002fe4000f8e00ff */
[----:B0-----:R-:W-:-:S07]  /*0170*/  IMAD.U32 R5, RZ, RZ, UR5 ;  /* 0x00000005ff057e24 */ /* 0x001fce000f8e00ff */
[----:B------:R-:W-:-:S07]  /*0180*/  LEPC R20, `(.L_x_0) ;  /* 0x000000001014794e */ /* 0x000fce0000000000 */
[----:B--2---:R-:W-:Y:S05]  /*0190*/  CALL.ABS.NOINC R8 ;  /* 0x0000000008007343 */ /* 0x004fea0003c00000 */
.L_x_0:
[----:B------:R-:W-:Y:S01]  /*01a0*/  IMAD.MOV.U32 R3, RZ, RZ, 0x2 ;  /* 0x00000002ff037424 */ /* 0x000fe200078e00ff */
[----:B------:R-:W-:Y:S01]  /*01b0*/  SHF.L.U32 R0, R2, 0x1, RZ ;  /* 0x0000000102007819 */ /* 0x000fe200000006ff */
[----:B------:R0:W1:Y:S01]  /*01c0*/  LDC.64 R8, c[0x4][R18] ;  /* 0x0100000012087b82 */ /* 0x0000620000000a00 */
[----:B------:R-:W2:Y:S01]  /*01d0*/  LDCU.64 UR4, c[0x4][0x8] ;  /* 0x01000100ff0477ac */ /* 0x000ea20008000a00 */
[----:B------:R-:W-:Y:S01]  /*01e0*/  MOV R6, R16 ;  /* 0x0000001000067202 */ /* 0x000fe20000000f00 */
[----:B------:R0:W-:Y:S01]  /*01f0*/  STL.64 [R1], R2 ;  /* 0x0000000201007387 */ /* 0x0001e20000100a00 */
[----:B------:R-:W-:-:S03]  /*0200*/  IMAD.MOV.U32 R7, RZ, RZ, R17 ;  /* 0x000000ffff077224 */ /* 0x000fc600078e0011 */
[----:B------:R0:W-:Y:S01]  /*0210*/  STL [R1+0x8], R0 ;  /* 0x0000080001007387 */ /* 0x0001e20000100800 */
[----:B--2---:R-:W-:Y:S02]  /*0220*/  IMAD.U32 R4, RZ, RZ, UR4 ;  /* 0x00000004ff047e24 */ /* 0x004fe4000f8e00ff */
[----:B0-----:R-:W-:-:S07]  /*0230*/  IMAD.U32 R5, RZ, RZ, UR5 ;  /* 0x00000005ff057e24 */ /* 0x001fce000f8e00ff */
[----:B------:R-:W-:-:S07]  /*0240*/  LEPC R20, `(.L_x_1) ;  /* 0x000000001014794e */ /* 0x000fce0000000000 */
[----:B-1----:R-:W-:Y:S05]  /*0250*/  CALL.ABS.NOINC R8 ;  /* 0x0000000008007343 */ /* 0x002fea0003c00000 */
.L_x_1:
[----:B------:R-:W-:Y:S02]  /*0260*/  HFMA2 R3, -RZ, RZ, 0, 1.78813934326171875e-07 ;  /* 0x00000003ff037431 */ /* 0x000fe400000001ff */
[----:B------:R-:W-:Y:S01]  /*0270*/  IMAD R0, R2, 0x3, RZ ;  /* 0x0000000302007824 */ /* 0x000fe200078e02ff */
[----:B------:R0:W1:Y:S01]  /*0280*/  LDC.64 R8, c[0x4][R18] ;  /* 0x0100000012087b82 */ /* 0x0000620000000a00 */
[----:B------:R-:W2:Y:S01]  /*0290*/  LDCU.64 UR4, c[0x4][0x8] ;  /* 0x01000100ff0477ac */ /* 0x000ea20008000a00 */
[----:B------:R-:W-:Y:S01]  /*02a0*/  IMAD.MOV.U32 R6, RZ, RZ, R16 ;  /* 0x000000ffff067224 */ /* 0x000fe200078e0010 */
[----:B------:R-:W-:Y:S01]  /*02b0*/  MOV R7, R17 ;  /* 0x0000001100077202 */ /* 0x000fe20000000f00 */
[----:B------:R0:W-:Y:S04]  /*02c0*/  STL [R1+0x8], R0 ;  /* 0x0000080001007387 */ /* 0x0001e80000100800 */
[----:B------:R0:W-:Y:S01]  /*02d0*/  STL.64 [R1], R2 ;  /* 0x0000000201007387 */ /* 0x0001e20000100a00 */
[----:B--2---:R-:W-:Y:S01]  /*02e0*/  IMAD.U32 R4, RZ, RZ, UR4 ;  /* 0x00000004ff047e24 */ /* 0x004fe2000f8e00ff */
[----:B0-----:R-:W-:-:S07]  /*02f0*/  MOV R5, UR5 ;  /* 0x0000000500057c02 */ /* 0x001fce0008000f00 */
[----:B------:R-:W-:-:S07]  /*0300*/  LEPC R20, `(.L_x_2) ;  /* 0x000000001014794e */ /* 0x000fce0000000000 */
[----:B-1----:R-:W-:Y:S05]  /*0310*/  CALL.ABS.NOINC R8 ;  /* 0x0000000008007343 */ /* 0x002fea0003c00000 */
.L_x_2:
[----:B------:R-:W-:Y:S01]  /*0320*/  IMAD.MOV.U32 R3, RZ, RZ, 0x4 ;  /* 0x00000004ff037424 */ /* 0x000fe200078e00ff */
[----:B------:R-:W-:Y:S01]  /*0330*/  SHF.L.U32 R0, R2, 0x2, RZ ;  /* 0x0000000202007819 */ /* 0x000fe200000006ff */
[----:B------:R0:W1:Y:S01]  /*0340*/  LDC.64 R8, c[0x4][R18] ;  /* 0x0100000012087b82 */ /* 0x0000620000000a00 */
[----:B------:R-:W2:Y:S01]  /*0350*/  LDCU.64 UR4, c[0x4][0x8] ;  /* 0x01000100ff0477ac */ /* 0x000ea20008000a00 */
[----:B------:R-:W-:Y:S01]  /*0360*/  IMAD.MOV.U32 R6, RZ, RZ, R16 ;  /* 0x000000ffff067224 */ /* 0x000fe200078e0010 */
[----:B------:R0:W-:Y:S01]  /*0370*/  STL.64 [R1], R2 ;  /* 0x0000000201007387 */ /* 0x0001e20000100a00 */
[----:B------:R-:W-:-:S03]  /*0380*/  MOV R7, R17 ;  /* 0x0000001100077202 */ /* 0x000fc60000000f00 */
[----:B------:R0:W-:Y:S01]  /*0390*/  STL [R1+0x8], R0 ;  /* 0x0000080001007387 */ /* 0x0001e20000100800 */
[----:B--2---:R-:W-:Y:S01]  /*03a0*/  IMAD.U32 R4, RZ, RZ, UR4 ;  /* 0x00000004ff047e24 */ /* 0x004fe2000f8e00ff */
[----:B0-----:R-:W-:-:S07]  /*03b0*/  MOV R5, UR5 ;  /* 0x0000000500057c02 */ /* 0x001fce0008000f00 */
[----:B------:R-:W-:-:S07]  /*03c0*/  LEPC R20, `(.L_x_3) ;  /* 0x000000001014794e */ /* 0x000fce0000000000 */
[----:B-1----:R-:W-:Y:S05]  /*03d0*/  CALL.ABS.NOINC R8 ;  /* 0x0000000008007343 */ /* 0x002fea0003c00000 */
.L_x_3:
[----:B------:R-:W-:Y:S01]  /*03e0*/  IMAD.MOV.U32 R3, RZ, RZ, 0x5 ;  /* 0x00000005ff037424 */ /* 0x000fe200078e00ff */
[----:B------:R0:W1:Y:S01]  /*03f0*/  LDC.64 R8, c[0x4][R18] ;  /* 0x0100000012087b82 */ /* 0x0000620000000a00 */
[----:B------:R-:W-:Y:S01]  /*0400*/  IMAD R0, R2, 0x5, RZ ;  /* 0x0000000502007824 */ /* 0x000fe200078e02ff */
[----:B------:R-:W2:Y:S01]  /*0410*/  LDCU.64 UR4, c[0x4][0x8] ;  /* 0x01000100ff0477ac */ /* 0x000ea20008000a00 */
[----:B------:R-:W-:Y:S01]  /*0420*/  MOV R6, R16 ;  /* 0x0000001000067202 */ /* 0x000fe20000000f00 */
[----:B------:R0:W-:Y:S01]  /*0430*/  STL.64 [R1], R2 ;  /* 0x0000000201007387 */ /* 0x0001e20000100a00 */
[----:B------:R-:W-:-:S03]  /*0440*/  IMAD.MOV.U32 R7, RZ, RZ, R17 ;  /* 0x000000ffff077224 */ /* 0x000fc600078e0011 */
[----:B------:R0:W-:Y:S01]  /*0450*/  STL [R1+0x8], R0 ;  /* 0x0000080001007387 */ /* 0x0001e20000100800 */
[----:B--2---:R-:W-:Y:S01]  /*0460*/  MOV R4, UR4 ;  /* 0x0000000400047c02 */ /* 0x004fe20008000f00 */
[----:B0-----:R-:W-:-:S07]  /*0470*/  IMAD.U32 R5, RZ, RZ, UR5 ;  /* 0x00000005ff057e24 */ /* 0x001fce000f8e00ff */
[----:B------:R-:W-:-:S07]  /*0480*/  LEPC R20, `(.L_x_4) ;  /* 0x000000001014794e */ /* 0x000fce0000000000 */
[----:B-1----:R-:W-:Y:S05]  /*0490*/  CALL.ABS.NOINC R8 ;  /* 0x0000000008007343 */ /* 0x002fea0003c00000 */
.L_x_4:
[----:B------:R-:W-:Y:S02]  /*04a0*/  HFMA2 R3, -RZ, RZ, 0, 3.5762786865234375e-07 ;  /* 0x00000006ff037431 */ /* 0x000fe400000001ff */
        /* <DEDUP_REMOVED lines=11> */
.L_x_5:
        /* <DEDUP_REMOVED lines=12> */
.L_x_6:
[----:B------:R-:W-:Y:S02]  /*0620*/  HFMA2 R3, -RZ, RZ, 0, 4.76837158203125e-07 ;  /* 0x00000008ff037431 */ /* 0x000fe400000001ff */
[----:B------:R-:W-:Y:S01]  /*0630*/  IMAD.SHL.U32 R0, R2, 0x8, RZ ;  /* 0x0000000802007824 */ /* 0x000fe200078e00ff */
[----:B------:R0:W1:Y:S01]  /*0640*/  LDC.64 R8, c[0x4][R18] ;  /* 0x0100000012087b82 */ /* 0x0000620000000a00 */
[----:B------:R-:W2:Y:S01]  /*0650*/  LDCU.64 UR4, c[0x4][0x8] ;  /* 0x01000100ff0477ac */ /* 0x000ea20008000a00 */
[----:B------:R-:W-:Y:S01]  /*0660*/  MOV R6, R16 ;  /* 0x0000001000067202 */ /* 0x000fe20000000f00 */
[----:B------:R-:W-:Y:S01]  /*0670*/  IMAD.MOV.U32 R7, RZ, RZ, R17 ;  /* 0x000000ffff077224 */ /* 0x000fe200078e0011 */
[----:B------:R0:W-:Y:S04]  /*0680*/  STL [R1+0x8], R0 ;  /* 0x0000080001007387 */ /* 0x0001e80000100800 */
[----:B------:R0:W-:Y:S01]  /*0690*/  STL.64 [R1], R2 ;  /* 0x0000000201007387 */ /* 0x0001e20000100a00 */
[----:B--2---:R-:W-:Y:S01]  /*06a0*/  MOV R4, UR4 ;  /* 0x0000000400047c02 */ /* 0x004fe20008000f00 */
[----:B0-----:R-:W-:-:S07]  /*06b0*/  IMAD.U32 R5, RZ, RZ, UR5 ;  /* 0x00000005ff057e24 */ /* 0x001fce000f8e00ff */
[----:B------:R-:W-:-:S07]  /*06c0*/  LEPC R20, `(.L_x_7) ;  /* 0x000000001014794e */ /* 0x000fce0000000000 */
[----:B-1----:R-:W-:Y:S05]  /*06d0*/  CALL.ABS.NOINC R8 ;  /* 0x0000000008007343 */ /* 0x002fea0003c00000 */
.L_x_7:
[----:B------:R-:W-:Y:S02]  /*06e0*/  HFMA2 R3, -RZ, RZ, 0, 5.36441802978515625e-07 ;  /* 0x00000009ff037431 */ /* 0x000fe400000001ff */
[----:B------:R-:W-:Y:S01]  /*06f0*/  IMAD R0, R2, 0x9, RZ ;  /* 0x0000000902007824 */ /* 0x000fe200078e02ff */
[----:B------:R-:W0:Y:S01]  /*0700*/  LDC.64 R18, c[0x4][R18] ;  /* 0x0100000012127b82 */ /* 0x000e220000000a00 */
[----:B------:R-:W1:Y:S01]  /*0710*/  LDCU.64 UR4, c[0x4][0x8] ;  /* 0x01000100ff0477ac */ /* 0x000e620008000a00 */
[----:B------:R-:W-:Y:S01]  /*0720*/  IMAD.MOV.U32 R6, RZ, RZ, R16 ;  /* 0x000000ffff067224 */ /* 0x000fe200078e0010 */
[----:B------:R-:W-:Y:S01]  /*0730*/  MOV R7, R17 ;  /* 0x0000001100077202 */ /* 0x000fe20000000f00 */
[----:B------:R2:W-:Y:S04]  /*0740*/  STL [R1+0x8], R0 ;  /* 0x0000080001007387 */ /* 0x0005e80000100800 */
[----:B------:R2:W-:Y:S01]  /*0750*/  STL.64 [R1], R2 ;  /* 0x0000000201007387 */ /* 0x0005e20000100a00 */
[----:B-1----:R-:W-:Y:S01]  /*0760*/  IMAD.U32 R4, RZ, RZ, UR4 ;  /* 0x00000004ff047e24 */ /* 0x002fe2000f8e00ff */
[----:B--2---:R-:W-:-:S07]  /*0770*/  MOV R5, UR5 ;  /* 0x0000000500057c02 */ /* 0x004fce0008000f00 */
[----:B------:R-:W-:-:S07]  /*0780*/  LEPC R20, `(.L_x_8) ;  /* 0x000000001014794e */ /* 0x000fce0000000000 */
[----:B0-----:R-:W-:Y:S05]  /*0790*/  CALL.ABS.NOINC R18 ;  /* 0x0000000012007343 */ /* 0x001fea0003c00000 */
.L_x_8:
[----:B------:R-:W-:Y:S05]  /*07a0*/  EXIT ;  /* 0x000000000000794d */ /* 0x000fea0003800000 */
.L_x_9:
[----:B------:R-:W-:-:S00]  /*07b0*/  BRA `(.L_x_9) ;  /* 0xfffffffc00fc7947 */ /* 0x000fc0000383ffff */
[----:B------:R-:W-:-:S00]  /*07c0*/  NOP ;  /* 0x0000000000007918 */ /* 0x000fc00000000000 */
        /* <DEDUP_REMOVED lines=11> */
.L_x_10:


//--------------------- .nv.global.init           --------------------------
	.section	.nv.global.init,"aw",@progbits
.nv.global.init:
	.type		$str,@object
	.size		$str,(.L_0 - $str)
$str:
        /*0000*/ 	.byte	0x25, 0x64, 0x78, 0x25, 0x64, 0x3d, 0x25, 0x64, 0x0a, 0x00
.L_0:


//--------------------- .nv.shared.reserved.0     --------------------------
	.section	.nv.shared.reserved.0,"aw",@nobits
	.weak		__nv_reservedSMEM_offset_0_alias
	.size		__nv_reservedSMEM_offset_0_alias, 0, 64
	.other		__nv_reservedSMEM_offset_0_alias,@"STO_CUDA_RESERVED_SHARED STV_DEFAULT"
__nv_reservedSMEM_offset_0_alias:
	.zero		0
	.zero		64


//--------------------- .nv.constant0._Z11print_tableii --------------------------
	.section	.nv.constant0._Z11print_tableii,"a",@progbits
	.sectionflags	@""
	.align	4
.nv.constant0._Z11print_tableii:
	.zero		904


//--------------------- SYMBOLS --------------------------

	.type		.nv.reservedSmem.offset0,@object
	.size		.nv.reservedSmem.offset0,0x4
	.type		vprintf,@function
